	.headerflags	@"EF_CUDA_TEXMODE_UNIFIED EF_CUDA_64BIT_ADDRESS EF_CUDA_ACCELERATORS EF_CUDA_SM90 EF_CUDA_VIRTUAL_SM(EF_CUDA_SM90)"
	.elftype	@"ET_EXEC"


//--------------------- .nv.info                  --------------------------
	.section	.nv.info,"",@"SHT_CUDA_INFO"
	.align	4


	//----- nvinfo : EIATTR_REGCOUNT
	.align		4
        /*0000*/ 	.byte	0x04, 0x2f
        /*0002*/ 	.short	(.L_1 - .L_0)
	.align		4
.L_0:
        /*0004*/ 	.word	index@(triton_poi_fused__unsafe_index_add_convolution_mul_sigmoid_sub_75)
        /*0008*/ 	.word	0x00000020


	//----- nvinfo : EIATTR_MIN_STACK_SIZE
	.align		4
.L_1:
        /*000c*/ 	.byte	0x04, 0x12
        /*000e*/ 	.short	(.L_3 - .L_2)
	.align		4
.L_2:
        /*0010*/ 	.word	index@(triton_poi_fused__unsafe_index_add_convolution_mul_sigmoid_sub_75)
        /*0014*/ 	.word	0x00000000


	//----- nvinfo : EIATTR_FRAME_SIZE
	.align		4
.L_3:
        /*0018*/ 	.byte	0x04, 0x11
        /*001a*/ 	.short	(.L_5 - .L_4)
	.align		4
.L_4:
        /*001c*/ 	.word	index@(triton_poi_fused__unsafe_index_add_convolution_mul_sigmoid_sub_75)
        /*0020*/ 	.word	0x00000000


	//----- nvinfo : EIATTR_MIN_STACK_SIZE
	.align		4
.L_5:
        /*0024*/ 	.byte	0x04, 0x12
        /*0026*/ 	.short	(.L_7 - .L_6)
	.align		4
.L_6:
        /*0028*/ 	.word	index@(triton_poi_fused__unsafe_index_add_convolution_mul_sigmoid_sub_75)
        /*002c*/ 	.word	0x00000000
.L_7:


//--------------------- .nv.info.triton_poi_fused__unsafe_index_add_convolution_mul_sigmoid_sub_75 --------------------------
	.section	.nv.info.triton_poi_fused__unsafe_index_add_convolution_mul_sigmoid_sub_75,"",@"SHT_CUDA_INFO"
	.sectionflags	@""
	.align	4


	//----- nvinfo : EIATTR_CUDA_API_VERSION
	.align		4
        /*0000*/ 	.byte	0x04, 0x37
        /*0002*/ 	.short	(.L_9 - .L_8)
.L_8:
        /*0004*/ 	.word	0x0000007c


	//----- nvinfo : EIATTR_KPARAM_INFO
	.align		4
.L_9:
        /*0008*/ 	.byte	0x04, 0x17
        /*000a*/ 	.short	(.L_11 - .L_10)
.L_10:
        /*000c*/ 	.word	0x00000000
        /*0010*/ 	.short	0x000b
        /*0012*/ 	.short	0x0058
        /*0014*/ 	.byte	0x00, 0xf0, 0x11, 0x00


	//----- nvinfo : EIATTR_KPARAM_INFO
	.align		4
.L_11:
        /*0018*/ 	.byte	0x04, 0x17
        /*001a*/ 	.short	(.L_13 - .L_12)
.L_12:
        /*001c*/ 	.word	0x00000000
        /*0020*/ 	.short	0x000a
        /*0022*/ 	.short	0x0050
        /*0024*/ 	.byte	0x00, 0xf4, 0x21, 0x00


	//----- nvinfo : EIATTR_KPARAM_INFO
	.align		4
.L_13:
        /*0028*/ 	.byte	0x04, 0x17
        /*002a*/ 	.short	(.L_15 - .L_14)
.L_14:
        /*002c*/ 	.word	0x00000000
        /*0030*/ 	.short	0x0009
        /*0032*/ 	.short	0x0048
        /*0034*/ 	.byte	0x00, 0xf4, 0x21, 0x00


	//----- nvinfo : EIATTR_KPARAM_INFO
	.align		4
.L_15:
        /*0038*/ 	.byte	0x04, 0x17
        /*003a*/ 	.short	(.L_17 - .L_16)
.L_16:
        /*003c*/ 	.word	0x00000000
        /*0040*/ 	.short	0x0008
        /*0042*/ 	.short	0x0040
        /*0044*/ 	.byte	0x00, 0xf4, 0x21, 0x00


	//----- nvinfo : EIATTR_KPARAM_INFO
	.align		4
.L_17:
        /*0048*/ 	.byte	0x04, 0x17
        /*004a*/ 	.short	(.L_19 - .L_18)
.L_18:
        /*004c*/ 	.word	0x00000000
        /*0050*/ 	.short	0x0007
        /*0052*/ 	.short	0x0038
        /*0054*/ 	.byte	0x00, 0xf4, 0x21, 0x00


	//----- nvinfo : EIATTR_KPARAM_INFO
	.align		4
.L_19:
        /*0058*/ 	.byte	0x04, 0x17
        /*005a*/ 	.short	(.L_21 - .L_20)
.L_20:
        /*005c*/ 	.word	0x00000000
        /*0060*/ 	.short	0x0006
        /*0062*/ 	.short	0x0030
        /*0064*/ 	.byte	0x00, 0xf4, 0x21, 0x00


	//----- nvinfo : EIATTR_KPARAM_INFO
	.align		4
.L_21:
        /*0068*/ 	.byte	0x04, 0x17
        /*006a*/ 	.short	(.L_23 - .L_22)
.L_22:
        /*006c*/ 	.word	0x00000000
        /*0070*/ 	.short	0x0005
        /*0072*/ 	.short	0x0028
        /*0074*/ 	.byte	0x00, 0xf4, 0x21, 0x00


	//----- nvinfo : EIATTR_KPARAM_INFO
	.align		4
.L_23:
        /*0078*/ 	.byte	0x04, 0x17
        /*007a*/ 	.short	(.L_25 - .L_24)
.L_24:
        /*007c*/ 	.word	0x00000000
        /*0080*/ 	.short	0x0004
        /*0082*/ 	.short	0x0020
        /*0084*/ 	.byte	0x00, 0xf4, 0x21, 0x00


	//----- nvinfo : EIATTR_KPARAM_INFO
	.align		4
.L_25:
        /*0088*/ 	.byte	0x04, 0x17
        /*008a*/ 	.short	(.L_27 - .L_26)
.L_26:
        /*008c*/ 	.word	0x00000000
        /*0090*/ 	.short	0x0003
        /*0092*/ 	.short	0x0018
        /*0094*/ 	.byte	0x00, 0xf4, 0x21, 0x00


	//----- nvinfo : EIATTR_KPARAM_INFO
	.align		4
.L_27:
        /*0098*/ 	.byte	0x04, 0x17
        /*009a*/ 	.short	(.L_29 - .L_28)
.L_28:
        /*009c*/ 	.word	0x00000000
        /*00a0*/ 	.short	0x0002
        /*00a2*/ 	.short	0x0010
        /*00a4*/ 	.byte	0x00, 0xf4, 0x21, 0x00


	//----- nvinfo : EIATTR_KPARAM_INFO
	.align		4
.L_29:
        /*00a8*/ 	.byte	0x04, 0x17
        /*00aa*/ 	.short	(.L_31 - .L_30)
.L_30:
        /*00ac*/ 	.word	0x00000000
        /*00b0*/ 	.short	0x0001
        /*00b2*/ 	.short	0x0008
        /*00b4*/ 	.byte	0x00, 0xf4, 0x21, 0x00


	//----- nvinfo : EIATTR_KPARAM_INFO
	.align		4
.L_31:
        /*00b8*/ 	.byte	0x04, 0x17
        /*00ba*/ 	.short	(.L_33 - .L_32)
.L_32:
        /*00bc*/ 	.word	0x00000000
        /*00c0*/ 	.short	0x0000
        /*00c2*/ 	.short	0x0000
        /*00c4*/ 	.byte	0x00, 0xf4, 0x21, 0x00


	//----- nvinfo : EIATTR_SPARSE_MMA_MASK
	.align		4
.L_33:
        /*00c8*/ 	.byte	0x03, 0x50
        /*00ca*/ 	.short	0x0000


	//----- nvinfo : EIATTR_MAXREG_COUNT
	.align		4
        /*00cc*/ 	.byte	0x03, 0x1b
        /*00ce*/ 	.short	0x00ff


	//----- nvinfo : EIATTR_EXIT_INSTR_OFFSETS
	.align		4
        /*00d0*/ 	.byte	0x04, 0x1c
        /*00d2*/ 	.short	(.L_35 - .L_34)


	//   ....[0]....
.L_34:
        /*00d4*/ 	.word	0x00000a50


	//----- nvinfo : EIATTR_REQNTID
	.align		4
.L_35:
        /*00d8*/ 	.byte	0x04, 0x10
        /*00da*/ 	.short	(.L_37 - .L_36)
.L_36:
        /*00dc*/ 	.word	0x00000080
        /*00e0*/ 	.word	0x00000001
        /*00e4*/ 	.word	0x00000001


	//----- nvinfo : EIATTR_CBANK_PARAM_SIZE
	.align		4
.L_37:
        /*00e8*/ 	.byte	0x03, 0x19
        /*00ea*/ 	.short	0x005c


	//----- nvinfo : EIATTR_PARAM_CBANK
	.align		4
        /*00ec*/ 	.byte	0x04, 0x0a
        /*00ee*/ 	.short	(.L_39 - .L_38)
	.align		4
.L_38:
        /*00f0*/ 	.word	index@(.nv.constant0.triton_poi_fused__unsafe_index_add_convolution_mul_sigmoid_sub_75)
        /*00f4*/ 	.short	0x0210
        /*00f6*/ 	.short	0x005c


	//----- nvinfo : EIATTR_SW_WAR
	.align		4
.L_39:
        /*00f8*/ 	.byte	0x04, 0x36
        /*00fa*/ 	.short	(.L_41 - .L_40)
.L_40:
        /*00fc*/ 	.word	0x00000008
.L_41:


//--------------------- .nv.callgraph             --------------------------
	.section	.nv.callgraph,"",@"SHT_CUDA_CALLGRAPH"
	.align	4
	.sectionentsize	8
	.align		4
        /*0000*/ 	.word	0x00000000
	.align		4
        /*0004*/ 	.word	0xffffffff
	.align		4
        /*0008*/ 	.word	0x00000000
	.align		4
        /*000c*/ 	.word	0xfffffffe
	.align		4
        /*0010*/ 	.word	0x00000000
	.align		4
        /*0014*/ 	.word	0xfffffffd
	.align		4
        /*0018*/ 	.word	0x00000000
	.align		4
        /*001c*/ 	.word	0xfffffffc


//--------------------- .text.triton_poi_fused__unsafe_index_add_convolution_mul_sigmoid_sub_75 --------------------------
	.section	.text.triton_poi_fused__unsafe_index_add_convolution_mul_sigmoid_sub_75,"ax",@progbits
	.align	128
        .global         triton_poi_fused__unsafe_index_add_convolution_mul_sigmoid_sub_75
        .type           triton_poi_fused__unsafe_index_add_convolution_mul_sigmoid_sub_75,@function
        .size           triton_poi_fused__unsafe_index_add_convolution_mul_sigmoid_sub_75,(.L_x_1 - triton_poi_fused__unsafe_index_add_convolution_mul_sigmoid_sub_75)
        .other          triton_poi_fused__unsafe_index_add_convolution_mul_sigmoid_sub_75,@"STO_CUDA_ENTRY STV_DEFAULT"
triton_poi_fused__unsafe_index_add_convolution_mul_sigmoid_sub_75:
.text.triton_poi_fused__unsafe_index_add_convolution_mul_sigmoid_sub_75:
[----:B------:R-:W-:Y:S01]  /*0000*/  LDC R1, c[0x0][0x28] ;  /* 0x00000a00ff017b82 */ /* 0x000fe20000000800 */
[----:B------:R-:W1:Y:S07]  /*0010*/  S2R R0, SR_TID.X ;  /* 0x0000000000007919 */ /* 0x000e6e0000002100 */
[----:B------:R-:W2:Y:S01]  /*0020*/  LDC.64 R16, c[0x0][0x210] ;  /* 0x00008400ff107b82 */ /* 0x000ea20000000a00 */
[----:B------:R-:W-:Y:S01]  /*0030*/  ULDC.64 UR4, c[0x0][0x208] ;  /* 0x0000820000047ab9 */ /* 0x000fe20000000a00 */
[----:B------:R-:W-:Y:S01]  /*0040*/  ULDC.64 UR6, c[0x0][0x220] ;  /* 0x0000880000067ab9 */ /* 0x000fe20000000a00 */
[----:B------:R-:W3:Y:S05]  /*0050*/  S2R R3, SR_CTAID.X ;  /* 0x0000000000037919 */ /* 0x000eea0000002500 */
[----:B------:R-:W4:Y:S08]  /*0060*/  LDC.64 R12, c[0x0][0x218] ;  /* 0x00008600ff0c7b82 */ /* 0x000f300000000a00 */
[----:B------:R-:W5:Y:S01]  /*0070*/  LDC.64 R8, c[0x0][0x230] ;  /* 0x00008c00ff087b82 */ /* 0x000f620000000a00 */
[----:B-1----:R-:W-:-:S05]  /*0080*/  IMAD.SHL.U32 R0, R0, 0x2, RZ ;  /* 0x0000000200007824 */ /* 0x002fca00078e00ff */
[----:B------:R-:W-:-:S05]  /*0090*/  LOP3.LUT R0, R0, 0xfe, RZ, 0xc0, !PT ;  /* 0x000000fe00007812 */ /* 0x000fca00078ec0ff */
[----:B---3--:R-:W-:-:S05]  /*00a0*/  IMAD R0, R3, 0x100, R0 ;  /* 0x0000010003007824 */ /* 0x008fca00078e0200 */
[----:B------:R-:W-:-:S04]  /*00b0*/  SHF.R.S32.HI R5, RZ, 0x1f, R0 ;  /* 0x0000001fff057819 */ /* 0x000fc80000011400 */
[----:B------:R-:W-:-:S04]  /*00c0*/  LEA.HI R6, R5, R0, RZ, 0x6 ;  /* 0x0000000005067211 */ /* 0x000fc800078f30ff */
[----:B------:R-:W-:-:S04]  /*00d0*/  SHF.R.S32.HI R2, RZ, 0x6, R6 ;  /* 0x00000006ff027819 */ /* 0x000fc80000011406 */
[----:B------:R-:W-:-:S04]  /*00e0*/  LEA.HI R4, R2, R2, RZ, 0x6 ;  /* 0x0000000202047211 */ /* 0x000fc800078f30ff */
[----:B------:R-:W-:Y:S02]  /*00f0*/  LOP3.LUT R7, R4, 0xffffffc0, RZ, 0xc0, !PT ;  /* 0xffffffc004077812 */ /* 0x000fe400078ec0ff */
[----:B------:R-:W1:Y:S02]  /*0100*/  LDC.64 R4, c[0x0][0x240] ;  /* 0x00009000ff047b82 */ /* 0x000e640000000a00 */
[----:B------:R-:W-:Y:S02]  /*0110*/  IADD3 R2, R2, -R7, RZ ;  /* 0x8000000702027210 */ /* 0x000fe40007ffe0ff */
[----:B------:R-:W-:-:S03]  /*0120*/  LOP3.LUT R7, R6, 0xffffffc0, RZ, 0xc0, !PT ;  /* 0xffffffc006077812 */ /* 0x000fc600078ec0ff */
[----:B--2---:R-:W-:-:S06]  /*0130*/  IMAD.WIDE R16, R2, 0x8, R16 ;  /* 0x0000000802107825 */ /* 0x004fcc00078e0210 */
[----:B------:R-:W2:Y:S01]  /*0140*/  LDG.E.EL.64 R16, desc[UR4][R16.64] ;  /* 0x0000000410107981 */ /* 0x000ea2000c2e1b00 */
[----:B------:R-:W-:-:S04]  /*0150*/  IMAD.IADD R6, R0, 0x1, -R7 ;  /* 0x0000000100067824 */ /* 0x000fc800078e0a07 */
[----:B----4-:R-:W-:-:S04]  /*0160*/  IMAD.WIDE R12, R6, 0x8, R12 ;  /* 0x00000008060c7825 */ /* 0x010fc800078e020c */
[----:B-1----:R-:W-:Y:S02]  /*0170*/  IMAD.WIDE R4, R2, 0x8, R4 ;  /* 0x0000000802047825 */ /* 0x002fe400078e0204 */
[----:B------:R-:W3:Y:S04]  /*0180*/  LDG.E.EL.128 R12, desc[UR4][R12.64] ;  /* 0x000000040c0c7981 */ /* 0x000ee8000c2e1d00 */
[----:B------:R-:W4:Y:S01]  /*0190*/  LDG.E.EL.64 R4, desc[UR4][R4.64] ;  /* 0x0000000404047981 */ /* 0x000f22000c2e1b00 */
[----:B-----5:R-:W-:-:S06]  /*01a0*/  IMAD.WIDE R8, R6, 0x8, R8 ;  /* 0x0000000806087825 */ /* 0x020fcc00078e0208 */
[----:B------:R-:W5:Y:S01]  /*01b0*/  LDG.E.EL.128 R8, desc[UR4][R8.64] ;  /* 0x0000000408087981 */ /* 0x000f62000c2e1d00 */
[----:B------:R-:W-:-:S04]  /*01c0*/  SHF.R.S32.HI R3, RZ, 0x17, R3 ;  /* 0x00000017ff037819 */ /* 0x000fc80000011403 */
[----:B------:R-:W-:Y:S02]  /*01d0*/  SGXT R3, R3, 0x1 ;  /* 0x000000010303781a */ /* 0x000fe40000000200 */
[----:B--2---:R-:W-:-:S04]  /*01e0*/  SHF.R.U32.HI R7, RZ, 0x1c, R17 ;  /* 0x0000001cff077819 */ /* 0x004fc80000011611 */
[----:B------:R-:W-:-:S04]  /*01f0*/  LOP3.LUT R7, R7, 0x8, RZ, 0xc0, !PT ;  /* 0x0000000807077812 */ /* 0x000fc800078ec0ff */
[----:B------:R-:W-:-:S04]  /*0200*/  IADD3 R18, P0, R16, R7, RZ ;  /* 0x0000000710127210 */ /* 0x000fc80007f1e0ff */
[----:B------:R-:W-:Y:S02]  /*0210*/  IADD3.X R17, RZ, R17, RZ, P0, !PT ;  /* 0x00000011ff117210 */ /* 0x000fe400007fe4ff */
[----:B---3--:R-:W-:Y:S02]  /*0220*/  LEA R22, P0, R12, UR6, 0x2 ;  /* 0x000000060c167c11 */ /* 0x008fe4000f8010ff */
[----:B------:R-:W-:Y:S02]  /*0230*/  LEA R19, P1, R14, UR6, 0x2 ;  /* 0x000000060e137c11 */ /* 0x000fe4000f8210ff */
[----:B----4-:R-:W-:Y:S02]  /*0240*/  SHF.R.U32.HI R16, RZ, 0x1c, R5 ;  /* 0x0000001cff107819 */ /* 0x010fe40000011605 */
[--C-:B------:R-:W-:Y:S02]  /*0250*/  SHF.R.U32.HI R25, RZ, 0x1a, R13.reuse ;  /* 0x0000001aff197819 */ /* 0x100fe4000001160d */
[----:B------:R-:W-:-:S02]  /*0260*/  LEA.HI.X R12, R12, UR7, R13, 0x2, P0 ;  /* 0x000000070c0c7c11 */ /* 0x000fc400080f140d */
[--C-:B------:R-:W-:Y:S02]  /*0270*/  SHF.R.U32.HI R20, RZ, 0x1a, R15.reuse ;  /* 0x0000001aff147819 */ /* 0x100fe4000001160f */
[----:B------:R-:W-:Y:S02]  /*0280*/  LOP3.LUT R13, R16, 0x8, RZ, 0xc0, !PT ;  /* 0x00000008100d7812 */ /* 0x000fe400078ec0ff */
[----:B------:R-:W-:Y:S02]  /*0290*/  LEA.HI.X R7, R14, UR7, R15, 0x2, P1 ;  /* 0x000000070e077c11 */ /* 0x000fe400088f140f */
[----:B------:R-:W-:Y:S02]  /*02a0*/  LOP3.LUT R14, R20, 0x20, RZ, 0xc0, !PT ;  /* 0x00000020140e7812 */ /* 0x000fe400078ec0ff */
[----:B------:R-:W-:Y:S02]  /*02b0*/  IADD3 R20, P2, R4, R13, RZ ;  /* 0x0000000d04147210 */ /* 0x000fe40007f5e0ff */
[----:B------:R-:W-:-:S02]  /*02c0*/  LOP3.LUT R25, R25, 0x20, RZ, 0xc0, !PT ;  /* 0x0000002019197812 */ /* 0x000fc400078ec0ff */
[----:B------:R-:W-:Y:S01]  /*02d0*/  IADD3 R19, P1, R14, R19, RZ ;  /* 0x000000130e137210 */ /* 0x000fe20007f3e0ff */
[----:B------:R-:W-:Y:S01]  /*02e0*/  IMAD.X R13, RZ, RZ, R5, P2 ;  /* 0x000000ffff0d7224 */ /* 0x000fe200010e0605 */
[----:B------:R-:W-:Y:S02]  /*02f0*/  LEA.HI R5, R3, R0, RZ, 0xc ;  /* 0x0000000003057211 */ /* 0x000fe400078f60ff */
[C---:B------:R-:W-:Y:S01]  /*0300*/  SHF.L.U64.HI R3, R18.reuse, 0x5, R17 ;  /* 0x0000000512037819 */ /* 0x040fe20000010211 */
[----:B------:R-:W-:Y:S01]  /*0310*/  IMAD.SHL.U32 R18, R18, 0x20, RZ ;  /* 0x0000002012127824 */ /* 0x000fe200078e00ff */
[----:B------:R-:W-:Y:S02]  /*0320*/  IADD3 R25, P0, R25, R22, RZ ;  /* 0x0000001619197210 */ /* 0x000fe40007f1e0ff */
[----:B------:R-:W-:Y:S02]  /*0330*/  IADD3.X R7, RZ, R7, RZ, P1, !PT ;  /* 0x00000007ff077210 */ /* 0x000fe40000ffe4ff */
[C---:B------:R-:W-:Y:S01]  /*0340*/  SHF.L.U64.HI R4, R20.reuse, 0x5, R13 ;  /* 0x0000000514047819 */ /* 0x040fe2000001020d */
[----:B------:R-:W-:Y:S01]  /*0350*/  IMAD.SHL.U32 R20, R20, 0x20, RZ ;  /* 0x0000002014147824 */ /* 0x000fe200078e00ff */
[----:B------:R-:W-:-:S02]  /*0360*/  IADD3 R14, P1, R19, R18, RZ ;  /* 0x00000012130e7210 */ /* 0x000fc40007f3e0ff */
[----:B------:R-:W-:Y:S02]  /*0370*/  SHF.R.S32.HI R5, RZ, 0xc, R5 ;  /* 0x0000000cff057819 */ /* 0x000fe40000011405 */
[----:B------:R-:W-:Y:S01]  /*0380*/  IADD3.X R12, RZ, R12, RZ, P0, !PT ;  /* 0x0000000cff0c7210 */ /* 0x000fe200007fe4ff */
[----:B------:R-:W-:Y:S01]  /*0390*/  IMAD.X R15, R7, 0x1, R3, P1 ;  /* 0x00000001070f7824 */ /* 0x000fe200008e0603 */
[----:B------:R-:W-:Y:S02]  /*03a0*/  IADD3 R16, P0, R18, R25, RZ ;  /* 0x0000001912107210 */ /* 0x000fe40007f1e0ff */
[----:B------:R-:W-:Y:S02]  /*03b0*/  SHF.L.U32 R5, R5, 0x6, RZ ;  /* 0x0000000605057819 */ /* 0x000fe400000006ff */
[----:B------:R-:W-:Y:S02]  /*03c0*/  IADD3 R24, P2, R20, R25, RZ ;  /* 0x0000001914187210 */ /* 0x000fe40007f5e0ff */
[----:B-----5:R-:W-:Y:S01]  /*03d0*/  SHF.R.U32.HI R21, RZ, 0x1a, R9 ;  /* 0x0000001aff157819 */ /* 0x020fe20000011609 */
[----:B------:R-:W-:Y:S01]  /*03e0*/  IMAD.WIDE R14, R5, 0x4, R14 ;  /* 0x00000004050e7825 */ /* 0x000fe200078e020e */
[----:B------:R-:W-:-:S02]  /*03f0*/  IADD3.X R17, R3, R12, RZ, P0, !PT ;  /* 0x0000000c03117210 */ /* 0x000fc400007fe4ff */
[----:B------:R-:W-:Y:S01]  /*0400*/  SHF.R.U32.HI R26, RZ, 0x1a, R11 ;  /* 0x0000001aff1a7819 */ /* 0x000fe2000001160b */
[----:B------:R-:W-:Y:S01]  /*0410*/  IMAD.X R25, R4, 0x1, R12, P2 ;  /* 0x0000000104197824 */ /* 0x000fe200010e060c */
[----:B------:R-:W-:Y:S01]  /*0420*/  LEA R28, P0, R8, UR6, 0x2 ;  /* 0x00000006081c7c11 */ /* 0x000fe2000f8010ff */
[----:B------:R-:W-:Y:S01]  /*0430*/  IMAD.WIDE R16, R5, 0x4, R16 ;  /* 0x0000000405107825 */ /* 0x000fe200078e0210 */
[----:B------:R-:W-:Y:S01]  /*0440*/  LOP3.LUT R21, R21, 0x20, RZ, 0xc0, !PT ;  /* 0x0000002015157812 */ /* 0x000fe200078ec0ff */
[----:B------:R-:W1:Y:S01]  /*0450*/  LDC.64 R12, c[0x0][0x228] ;  /* 0x00008a00ff0c7b82 */ /* 0x000e620000000a00 */
[----:B------:R-:W-:Y:S01]  /*0460*/  LEA R27, P2, R10, UR6, 0x2 ;  /* 0x000000060a1b7c11 */ /* 0x000fe2000f8410ff */
[----:B------:R2:W3:Y:S01]  /*0470*/  LDG.E.EL R23, desc[UR4][R14.64] ;  /* 0x000000040e177981 */ /* 0x0004e2000c2e1900 */
[----:B------:R-:W-:Y:S01]  /*0480*/  LOP3.LUT R26, R26, 0x20, RZ, 0xc0, !PT ;  /* 0x000000201a1a7812 */ /* 0x000fe200078ec0ff */
[----:B------:R-:W-:Y:S01]  /*0490*/  IMAD.WIDE R24, R5, 0x4, R24 ;  /* 0x0000000405187825 */ /* 0x000fe200078e0218 */
[----:B------:R-:W-:Y:S01]  /*04a0*/  LEA.HI.X R29, R8, UR7, R9, 0x2, P0 ;  /* 0x00000007081d7c11 */ /* 0x000fe200080f1409 */
[----:B------:R4:W5:Y:S01]  /*04b0*/  LDG.E.EL R22, desc[UR4][R16.64] ;  /* 0x0000000410167981 */ /* 0x000962000c2e1900 */
[----:B------:R-:W-:Y:S01]  /*04c0*/  IADD3 R21, P1, R21, R28, RZ ;  /* 0x0000001c15157210 */ /* 0x000fe20007f3e0ff */
[----:B------:R-:W1:Y:S01]  /*04d0*/  LDC.64 R8, c[0x0][0x238] ;  /* 0x00008e00ff087b82 */ /* 0x000e620000000a00 */
[----:B------:R-:W-:Y:S01]  /*04e0*/  LEA.HI.X R11, R10, UR7, R11, 0x2, P2 ;  /* 0x000000070a0b7c11 */ /* 0x000fe200090f140b */
[----:B------:R-:W3:Y:S01]  /*04f0*/  LDG.E.EL R24, desc[UR4][R24.64] ;  /* 0x0000000418187981 */ /* 0x000ee2000c2e1900 */
[----:B--2---:R-:W-:-:S02]  /*0500*/  IADD3 R15, P0, R26, R27, RZ ;  /* 0x0000001b1a0f7210 */ /* 0x004fc40007f1e0ff */
[----:B----4-:R-:W-:-:S03]  /*0510*/  IADD3.X R17, RZ, R29, RZ, P1, !PT ;  /* 0x0000001dff117210 */ /* 0x010fc60000ffe4ff */
[----:B------:R-:W2:Y:S01]  /*0520*/  LDC.64 R26, c[0x0][0x248] ;  /* 0x00009200ff1a7b82 */ /* 0x000ea20000000a00 */
[----:B------:R-:W-:Y:S02]  /*0530*/  IADD3 R14, P1, R21, R18, RZ ;  /* 0x00000012150e7210 */ /* 0x000fe40007f3e0ff */
[----:B------:R-:W-:Y:S01]  /*0540*/  IADD3 R16, P4, R20, R21, RZ ;  /* 0x0000001514107210 */ /* 0x000fe20007f9e0ff */
[----:B------:R-:W-:Y:S01]  /*0550*/  IMAD.X R21, RZ, RZ, R11, P0 ;  /* 0x000000ffff157224 */ /* 0x000fe200000e060b */
[----:B------:R-:W-:Y:S02]  /*0560*/  IADD3 R18, P2, R15, R18, RZ ;  /* 0x000000120f127210 */ /* 0x000fe40007f5e0ff */
[----:B------:R-:W-:Y:S01]  /*0570*/  IADD3 R10, P3, R20, R19, RZ ;  /* 0x00000013140a7210 */ /* 0x000fe20007f7e0ff */
[----:B-1----:R-:W5:Y:S01]  /*0580*/  LDG.E R13, desc[UR4][R12.64] ;  /* 0x000000040c0d7981 */ /* 0x002f62000c1e1900 */
[----:B------:R-:W-:Y:S01]  /*0590*/  IADD3 R20, P5, R20, R15, RZ ;  /* 0x0000000f14147210 */ /* 0x000fe20007fbe0ff */
[--C-:B------:R-:W-:Y:S01]  /*05a0*/  IMAD.X R15, R17, 0x1, R3.reuse, P1 ;  /* 0x00000001110f7824 */ /* 0x100fe200008e0603 */
[----:B------:R-:W-:Y:S01]  /*05b0*/  IADD3.X R11, R4, R7, RZ, P3, !PT ;  /* 0x00000007040b7210 */ /* 0x000fe20001ffe4ff */
[----:B------:R-:W-:Y:S01]  /*05c0*/  IMAD.X R19, R21, 0x1, R3, P2 ;  /* 0x0000000115137824 */ /* 0x000fe200010e0603 */
[----:B------:R-:W-:-:S02]  /*05d0*/  IADD3.X R17, R4, R17, RZ, P4, !PT ;  /* 0x0000001104117210 */ /* 0x000fc400027fe4ff */
[----:B------:R-:W-:Y:S01]  /*05e0*/  IADD3.X R21, R4, R21, RZ, P5, !PT ;  /* 0x0000001504157210 */ /* 0x000fe20002ffe4ff */
[----:B------:R-:W-:-:S04]  /*05f0*/  IMAD.WIDE R14, R5, 0x4, R14 ;  /* 0x00000004050e7825 */ /* 0x000fc800078e020e */
[C---:B------:R-:W-:Y:S02]  /*0600*/  IMAD.WIDE R16, R5.reuse, 0x4, R16 ;  /* 0x0000000405107825 */ /* 0x040fe400078e0210 */
[----:B------:R-:W4:Y:S02]  /*0610*/  LDG.E.EL R14, desc[UR4][R14.64] ;  /* 0x000000040e0e7981 */ /* 0x000f24000c2e1900 */
[C---:B------:R-:W-:Y:S02]  /*0620*/  IMAD.WIDE R10, R5.reuse, 0x4, R10 ;  /* 0x00000004050a7825 */ /* 0x040fe400078e020a */
[----:B------:R-:W4:Y:S02]  /*0630*/  LDG.E.EL R16, desc[UR4][R16.64] ;  /* 0x0000000410107981 */ /* 0x000f24000c2e1900 */
[C---:B------:R-:W-:Y:S02]  /*0640*/  IMAD.WIDE R18, R5.reuse, 0x4, R18 ;  /* 0x0000000405127825 */ /* 0x040fe400078e0212 */
[----:B------:R-:W4:Y:S02]  /*0650*/  LDG.E.EL R10, desc[UR4][R10.64] ;  /* 0x000000040a0a7981 */ /* 0x000f24000c2e1900 */
[----:B------:R-:W-:-:S02]  /*0660*/  IMAD.WIDE R20, R5, 0x4, R20 ;  /* 0x0000000405147825 */ /* 0x000fc400078e0214 */
[----:B------:R-:W4:Y:S02]  /*0670*/  LDG.E.EL R18, desc[UR4][R18.64] ;  /* 0x0000000412127981 */ /* 0x000f24000c2e1900 */
[----:B0-----:R-:W-:Y:S02]  /*0680*/  IMAD.WIDE R4, R6, 0x4, R8 ;  /* 0x0000000406047825 */ /* 0x001fe400078e0208 */
[----:B------:R-:W4:Y:S04]  /*0690*/  LDG.E.EL R20, desc[UR4][R20.64] ;  /* 0x0000000414147981 */ /* 0x000f28000c2e1900 */
[----:B------:R-:W4:Y:S01]  /*06a0*/  LDG.E.EL.64 R4, desc[UR4][R4.64] ;  /* 0x0000000404047981 */ /* 0x000f22000c2e1b00 */
[----:B--2---:R-:W-:-:S05]  /*06b0*/  IMAD.WIDE R26, R2, 0x4, R26 ;  /* 0x00000004021a7825 */ /* 0x004fca00078e021a */
[----:B------:R-:W2:Y:S01]  /*06c0*/  LDG.E.EL R3, desc[UR4][R26.64] ;  /* 0x000000041a037981 */ /* 0x000ea2000c2e1900 */
[C---:B-----5:R-:W-:Y:S01]  /*06d0*/  FADD R7, R13.reuse, R22 ;  /* 0x000000160d077221 */ /* 0x060fe20000000000 */
[C---:B---3--:R-:W-:Y:S01]  /*06e0*/  FADD R9, R13.reuse, R24 ;  /* 0x000000180d097221 */ /* 0x048fe20000000000 */
[C---:B------:R-:W-:Y:S01]  /*06f0*/  FADD R2, R13.reuse, R23 ;  /* 0x000000170d027221 */ /* 0x040fe20000000000 */
[C---:B----4-:R-:W-:Y:S01]  /*0700*/  FADD R14, R13.reuse, R14 ;  /* 0x0000000e0d0e7221 */ /* 0x050fe20000000000 */
[C---:B------:R-:W-:Y:S01]  /*0710*/  FADD R16, R13.reuse, R16 ;  /* 0x000000100d107221 */ /* 0x040fe20000000000 */
[C---:B------:R-:W-:Y:S01]  /*0720*/  FADD R10, R13.reuse, R10 ;  /* 0x0000000a0d0a7221 */ /* 0x040fe20000000000 */
[----:B------:R-:W-:Y:S02]  /*0730*/  FADD R11, R13, R18 ;  /* 0x000000120d0b7221 */ /* 0x000fe40000000000 */
[----:B------:R-:W-:Y:S01]  /*0740*/  FADD R16, -R9, R16 ;  /* 0x0000001009107221 */ /* 0x000fe20000000100 */
[----:B------:R-:W-:Y:S01]  /*0750*/  FADD R13, R13, R20 ;  /* 0x000000140d0d7221 */ /* 0x000fe20000000000 */
[----:B------:R-:W-:Y:S01]  /*0760*/  FADD R6, -R7, R14 ;  /* 0x0000000e07067221 */ /* 0x000fe20000000100 */
[----:B------:R-:W-:-:S02]  /*0770*/  FADD R11, -R2, R11 ;  /* 0x0000000b020b7221 */ /* 0x000fc40000000100 */
[----:B------:R-:W-:Y:S01]  /*0780*/  FADD R13, -R10, R13 ;  /* 0x0000000d0a0d7221 */ /* 0x000fe20000000100 */
[C---:B------:R-:W-:Y:S01]  /*0790*/  FFMA R9, R4.reuse, R16, R9 ;  /* 0x0000001004097223 */ /* 0x040fe20000000009 */
[----:B------:R-:W-:Y:S01]  /*07a0*/  FFMA R6, R4, R6, R7 ;  /* 0x0000000604067223 */ /* 0x000fe20000000007 */
[C---:B------:R-:W-:Y:S01]  /*07b0*/  FFMA R7, R5.reuse, R11, R2 ;  /* 0x0000000b05077223 */ /* 0x040fe20000000002 */
[----:B------:R-:W-:Y:S02]  /*07c0*/  FFMA R4, R5, R13, R10 ;  /* 0x0000000d05047223 */ /* 0x000fe4000000000a */
[----:B------:R-:W-:Y:S01]  /*07d0*/  FADD R2, -R6, R9 ;  /* 0x0000000906027221 */ /* 0x000fe20000000100 */
[----:B------:R-:W0:Y:S01]  /*07e0*/  LDC.64 R10, c[0x0][0x250] ;  /* 0x00009400ff0a7b82 */ /* 0x000e220000000a00 */
[----:B------:R-:W-:Y:S02]  /*07f0*/  FADD R4, -R7, R4 ;  /* 0x0000000407047221 */ /* 0x000fe40000000100 */
[----:B--2---:R-:W-:-:S02]  /*0800*/  FFMA R5, R3, R2, R6 ;  /* 0x0000000203057223 */ /* 0x004fc40000000006 */
[----:B------:R-:W-:Y:S02]  /*0810*/  FFMA R8, R3, R4, R7 ;  /* 0x0000000403087223 */ /* 0x000fe40000000007 */
[----:B------:R-:W-:Y:S01]  /*0820*/  FADD R5, RZ, -R5 ;  /* 0x80000005ff057221 */ /* 0x000fe20000000000 */
[----:B------:R-:W1:Y:S01]  /*0830*/  LDC.64 R12, c[0x0][0x258] ;  /* 0x00009600ff0c7b82 */ /* 0x000e620000000a00 */
[----:B------:R-:W-:Y:S02]  /*0840*/  FADD R8, RZ, -R8 ;  /* 0x80000008ff087221 */ /* 0x000fe40000000000 */
[----:B------:R-:W-:Y:S02]  /*0850*/  FMUL R5, R5, 1.4426950216293334961 ;  /* 0x3fb8aa3b05057820 */ /* 0x000fe40000400000 */
[----:B------:R-:W-:-:S03]  /*0860*/  FMUL R14, R8, 1.4426950216293334961 ;  /* 0x3fb8aa3b080e7820 */ /* 0x000fc60000400000 */
[----:B------:R-:W-:Y:S02]  /*0870*/  FSETP.GEU.AND P0, PT, R5, -126, PT ;  /* 0xc2fc00000500780b */ /* 0x000fe40003f0e000 */
[----:B------:R-:W-:-:S11]  /*0880*/  FSETP.GEU.AND P1, PT, R14, -126, PT ;  /* 0xc2fc00000e00780b */ /* 0x000fd60003f2e000 */
[----:B------:R-:W-:Y:S02]  /*0890*/  @!P0 FMUL R5, R5, 0.5 ;  /* 0x3f00000005058820 */ /* 0x000fe40000400000 */
[----:B------:R-:W-:Y:S02]  /*08a0*/  @!P1 FMUL R14, R14, 0.5 ;  /* 0x3f0000000e0e9820 */ /* 0x000fe40000400000 */
[----:B------:R-:W2:Y:S08]  /*08b0*/  MUFU.EX2 R8, R5 ;  /* 0x0000000500087308 */ /* 0x000eb00000000800 */
[----:B------:R-:W3:Y:S01]  /*08c0*/  MUFU.EX2 R9, R14 ;  /* 0x0000000e00097308 */ /* 0x000ee20000000800 */
[----:B--2---:R-:W-:-:S04]  /*08d0*/  @!P0 FMUL R8, R8, R8 ;  /* 0x0000000808088220 */ /* 0x004fc80000400000 */
[----:B------:R-:W-:Y:S01]  /*08e0*/  FADD R15, R8, 1 ;  /* 0x3f800000080f7421 */ /* 0x000fe20000000000 */
[----:B---3--:R-:W-:-:S04]  /*08f0*/  @!P1 FMUL R9, R9, R9 ;  /* 0x0000000909099220 */ /* 0x008fc80000400000 */
[----:B------:R-:W-:Y:S01]  /*0900*/  FADD R16, R9, 1 ;  /* 0x3f80000009107421 */ /* 0x000fe20000000000 */
[----:B------:R-:W-:Y:S01]  /*0910*/  FSETP.GT.AND P0, PT, R15, 8.50705917302346158658e+37, PT ;  /* 0x7e8000000f00780b */ /* 0x000fe20003f04000 */
[----:B------:R-:W2:Y:S03]  /*0920*/  LDC.64 R8, c[0x0][0x260] ;  /* 0x00009800ff087b82 */ /* 0x000ea60000000a00 */
[----:B------:R-:W-:Y:S01]  /*0930*/  FSETP.GT.AND P1, PT, R16, 8.50705917302346158658e+37, PT ;  /* 0x7e8000001000780b */ /* 0x000fe20003f24000 */
[----:B------:R-:W-:-:S08]  /*0940*/  HFMA2.MMA R5, -RZ, RZ, 1.625, 0 ;  /* 0x3e800000ff057435 */ /* 0x000fd000000001ff */
[----:B------:R-:W-:-:S04]  /*0950*/  @P0 FMUL R15, R15, 0.25 ;  /* 0x3e8000000f0f0820 */ /* 0x000fc80000400000 */
[----:B------:R-:W-:Y:S02]  /*0960*/  @P1 FMUL R16, R16, 0.25 ;  /* 0x3e80000010101820 */ /* 0x000fe40000400000 */
[----:B------:R-:W3:Y:S08]  /*0970*/  MUFU.RCP R15, R15 ;  /* 0x0000000f000f7308 */ /* 0x000ef00000001000 */
[----:B------:R-:W4:Y:S01]  /*0980*/  MUFU.RCP R16, R16 ;  /* 0x0000001000107308 */ /* 0x000f220000001000 */
[----:B------:R-:W-:-:S02]  /*0990*/  FSEL R14, R5, 1, P0 ;  /* 0x3f800000050e7808 */ /* 0x000fc40000000000 */
[----:B------:R-:W-:Y:S01]  /*09a0*/  FSEL R5, R5, 1, P1 ;  /* 0x3f80000005057808 */ /* 0x000fe20000800000 */
[----:B0-----:R-:W-:-:S04]  /*09b0*/  IMAD.WIDE R10, R0, 0x4, R10 ;  /* 0x00000004000a7825 */ /* 0x001fc800078e020a */
[C---:B------:R-:W-:Y:S01]  /*09c0*/  FMUL R2, R3.reuse, R2 ;  /* 0x0000000203027220 */ /* 0x040fe20000400000 */
[----:B------:R-:W-:Y:S01]  /*09d0*/  FMUL R3, R3, R4 ;  /* 0x0000000403037220 */ /* 0x000fe20000400000 */
[----:B---3--:R-:W-:Y:S01]  /*09e0*/  FMUL R14, R15, R14 ;  /* 0x0000000e0f0e7220 */ /* 0x008fe20000400000 */
[C---:B-1----:R-:W-:Y:S01]  /*09f0*/  IMAD.WIDE R12, R0.reuse, 0x4, R12 ;  /* 0x00000004000c7825 */ /* 0x042fe200078e020c */
[----:B------:R-:W-:Y:S03]  /*0a00*/  STG.E.64 desc[UR4][R10.64], R6 ;  /* 0x000000060a007986 */ /* 0x000fe6000c101b04 */
[----:B--2---:R-:W-:-:S04]  /*0a10*/  IMAD.WIDE R8, R0, 0x4, R8 ;  /* 0x0000000400087825 */ /* 0x004fc800078e0208 */
[----:B----4-:R-:W-:Y:S01]  /*0a20*/  FMUL R15, R16, R5 ;  /* 0x00000005100f7220 */ /* 0x010fe20000400000 */
[----:B------:R-:W-:Y:S04]  /*0a30*/  STG.E.64 desc[UR4][R12.64], R2 ;  /* 0x000000020c007986 */ /* 0x000fe8000c101b04 */
[----:B------:R-:W-:Y:S01]  /*0a40*/  STG.E.64 desc[UR4][R8.64], R14 ;  /* 0x0000000e08007986 */ /* 0x000fe2000c101b04 */
[----:B------:R-:W-:Y:S05]  /*0a50*/  EXIT ;  /* 0x000000000000794d */ /* 0x000fea0003800000 */
.L_x_0:
[----:B------:R-:W-:-:S00]  /*0a60*/  BRA `(.L_x_0) ;  /* 0xfffffffc00fc7947 */ /* 0x000fc0000383ffff */
[----:B------:R-:W-:-:S00]  /*0a70*/  NOP ;  /* 0x0000000000007918 */ /* 0x000fc00000000000 */
        /* <DEDUP_REMOVED lines=8> */
.L_x_1:


//--------------------- .nv.constant0.triton_poi_fused__unsafe_index_add_convolution_mul_sigmoid_sub_75 --------------------------
	.section	.nv.constant0.triton_poi_fused__unsafe_index_add_convolution_mul_sigmoid_sub_75,"a",@progbits
	.sectionflags	@""
	.align	4
.nv.constant0.triton_poi_fused__unsafe_index_add_convolution_mul_sigmoid_sub_75:
	.zero		620
